//
// Generated by NVIDIA NVVM Compiler
//
// Compiler Build ID: CL-36424714
// Cuda compilation tools, release 13.0, V13.0.88
// Based on NVVM 20.0.0
//

.version 9.0
.target sm_100
.address_size 64

	// .globl	_Z4initPjS_S_PiS_S_

.visible .entry _Z4initPjS_S_PiS_S_(
	.param .u64 .ptr .align 1 _Z4initPjS_S_PiS_S__param_0,
	.param .u64 .ptr .align 1 _Z4initPjS_S_PiS_S__param_1,
	.param .u64 .ptr .align 1 _Z4initPjS_S_PiS_S__param_2,
	.param .u64 .ptr .align 1 _Z4initPjS_S_PiS_S__param_3,
	.param .u64 .ptr .align 1 _Z4initPjS_S_PiS_S__param_4,
	.param .u64 .ptr .align 1 _Z4initPjS_S_PiS_S__param_5
)
{
	.reg .b32 	%r<7>;
	.reg .b64 	%rd<20>;

	ld.param.u64 	%rd1, [_Z4initPjS_S_PiS_S__param_0];
	ld.param.u64 	%rd2, [_Z4initPjS_S_PiS_S__param_1];
	ld.param.u64 	%rd3, [_Z4initPjS_S_PiS_S__param_2];
	ld.param.u64 	%rd4, [_Z4initPjS_S_PiS_S__param_3];
	ld.param.u64 	%rd5, [_Z4initPjS_S_PiS_S__param_4];
	ld.param.u64 	%rd6, [_Z4initPjS_S_PiS_S__param_5];
	cvta.to.global.u64 	%rd7, %rd6;
	cvta.to.global.u64 	%rd8, %rd5;
	cvta.to.global.u64 	%rd9, %rd4;
	cvta.to.global.u64 	%rd10, %rd3;
	cvta.to.global.u64 	%rd11, %rd2;
	cvta.to.global.u64 	%rd12, %rd1;
	mov.u32 	%r1, %ctaid.x;
	mov.u32 	%r2, %ntid.x;
	mov.u32 	%r3, %tid.x;
	mad.lo.s32 	%r4, %r1, %r2, %r3;
	mul.wide.u32 	%rd13, %r4, 4;
	add.s64 	%rd14, %rd12, %rd13;
	st.global.u32 	[%rd14], %r4;
	and.b32  	%r5, %r4, 3;
	add.s64 	%rd15, %rd11, %rd13;
	st.global.u32 	[%rd15], %r5;
	add.s64 	%rd16, %rd10, %rd13;
	mov.b32 	%r6, 0;
	st.global.u32 	[%rd16], %r6;
	add.s64 	%rd17, %rd9, %rd13;
	st.global.u32 	[%rd17], %r6;
	add.s64 	%rd18, %rd8, %rd13;
	st.global.u32 	[%rd18], %r6;
	add.s64 	%rd19, %rd7, %rd13;
	st.global.u32 	[%rd19], %r6;
	ret;

}
	// .globl	_Z7add_arrPjS_S_S_S_
.visible .entry _Z7add_arrPjS_S_S_S_(
	.param .u64 .ptr .align 1 _Z7add_arrPjS_S_S_S__param_0,
	.param .u64 .ptr .align 1 _Z7add_arrPjS_S_S_S__param_1,
	.param .u64 .ptr .align 1 _Z7add_arrPjS_S_S_S__param_2,
	.param .u64 .ptr .align 1 _Z7add_arrPjS_S_S_S__param_3,
	.param .u64 .ptr .align 1 _Z7add_arrPjS_S_S_S__param_4
)
{
	.reg .b32 	%r<8>;
	.reg .b64 	%rd<17>;

	ld.param.u64 	%rd1, [_Z7add_arrPjS_S_S_S__param_0];
	ld.param.u64 	%rd2, [_Z7add_arrPjS_S_S_S__param_1];
	ld.param.u64 	%rd3, [_Z7add_arrPjS_S_S_S__param_2];
	ld.param.u64 	%rd4, [_Z7add_arrPjS_S_S_S__param_3];
	ld.param.u64 	%rd5, [_Z7add_arrPjS_S_S_S__param_4];
	cvta.to.global.u64 	%rd6, %rd5;
	cvta.to.global.u64 	%rd7, %rd4;
	cvta.to.global.u64 	%rd8, %rd3;
	cvta.to.global.u64 	%rd9, %rd2;
	cvta.to.global.u64 	%rd10, %rd1;
	mov.u32 	%r1, %ctaid.x;
	mov.u32 	%r2, %ntid.x;
	mov.u32 	%r3, %tid.x;
	mad.lo.s32 	%r4, %r1, %r2, %r3;
	mul.wide.u32 	%rd11, %r4, 4;
	add.s64 	%rd12, %rd10, %rd11;
	ld.global.u32 	%r5, [%rd12];
	add.s64 	%rd13, %rd9, %rd11;
	ld.global.u32 	%r6, [%rd13];
	add.s32 	%r7, %r6, %r5;
	add.s64 	%rd14, %rd8, %rd11;
	st.global.u32 	[%rd14], %r7;
	add.s64 	%rd15, %rd7, %rd11;
	st.global.u32 	[%rd15], %r1;
	add.s64 	%rd16, %rd6, %rd11;
	st.global.u32 	[%rd16], %r3;
	ret;

}
	// .globl	_Z7sub_arrPjS_PiS_S_
.visible .entry _Z7sub_arrPjS_PiS_S_(
	.param .u64 .ptr .align 1 _Z7sub_arrPjS_PiS_S__param_0,
	.param .u64 .ptr .align 1 _Z7sub_arrPjS_PiS_S__param_1,
	.param .u64 .ptr .align 1 _Z7sub_arrPjS_PiS_S__param_2,
	.param .u64 .ptr .align 1 _Z7sub_arrPjS_PiS_S__param_3,
	.param .u64 .ptr .align 1 _Z7sub_arrPjS_PiS_S__param_4
)
{
	.reg .b32 	%r<8>;
	.reg .b64 	%rd<17>;

	ld.param.u64 	%rd1, [_Z7sub_arrPjS_PiS_S__param_0];
	ld.param.u64 	%rd2, [_Z7sub_arrPjS_PiS_S__param_1];
	ld.param.u64 	%rd3, [_Z7sub_arrPjS_PiS_S__param_2];
	ld.param.u64 	%rd4, [_Z7sub_arrPjS_PiS_S__param_3];
	ld.param.u64 	%rd5, [_Z7sub_arrPjS_PiS_S__param_4];
	cvta.to.global.u64 	%rd6, %rd5;
	cvta.to.global.u64 	%rd7, %rd4;
	cvta.to.global.u64 	%rd8, %rd3;
	cvta.to.global.u64 	%rd9, %rd2;
	cvta.to.global.u64 	%rd10, %rd1;
	mov.u32 	%r1, %ctaid.x;
	mov.u32 	%r2, %ntid.x;
	mov.u32 	%r3, %tid.x;
	mad.lo.s32 	%r4, %r1, %r2, %r3;
	mul.wide.u32 	%rd11, %r4, 4;
	add.s64 	%rd12, %rd10, %rd11;
	ld.global.u32 	%r5, [%rd12];
	add.s64 	%rd13, %rd9, %rd11;
	ld.global.u32 	%r6, [%rd13];
	sub.s32 	%r7, %r5, %r6;
	add.s64 	%rd14, %rd8, %rd11;
	st.global.u32 	[%rd14], %r7;
	add.s64 	%rd15, %rd7, %rd11;
	st.global.u32 	[%rd15], %r1;
	add.s64 	%rd16, %rd6, %rd11;
	st.global.u32 	[%rd16], %r3;
	ret;

}
	// .globl	_Z7mul_arrPjS_S_S_S_
.visible .entry _Z7mul_arrPjS_S_S_S_(
	.param .u64 .ptr .align 1 _Z7mul_arrPjS_S_S_S__param_0,
	.param .u64 .ptr .align 1 _Z7mul_arrPjS_S_S_S__param_1,
	.param .u64 .ptr .align 1 _Z7mul_arrPjS_S_S_S__param_2,
	.param .u64 .ptr .align 1 _Z7mul_arrPjS_S_S_S__param_3,
	.param .u64 .ptr .align 1 _Z7mul_arrPjS_S_S_S__param_4
)
{
	.reg .b32 	%r<8>;
	.reg .b64 	%rd<17>;

	ld.param.u64 	%rd1, [_Z7mul_arrPjS_S_S_S__param_0];
	ld.param.u64 	%rd2, [_Z7mul_arrPjS_S_S_S__param_1];
	ld.param.u64 	%rd3, [_Z7mul_arrPjS_S_S_S__param_2];
	ld.param.u64 	%rd4, [_Z7mul_arrPjS_S_S_S__param_3];
	ld.param.u64 	%rd5, [_Z7mul_arrPjS_S_S_S__param_4];
	cvta.to.global.u64 	%rd6, %rd5;
	cvta.to.global.u64 	%rd7, %rd4;
	cvta.to.global.u64 	%rd8, %rd3;
	cvta.to.global.u64 	%rd9, %rd2;
	cvta.to.global.u64 	%rd10, %rd1;
	mov.u32 	%r1, %ctaid.x;
	mov.u32 	%r2, %ntid.x;
	mov.u32 	%r3, %tid.x;
	mad.lo.s32 	%r4, %r1, %r2, %r3;
	mul.wide.u32 	%rd11, %r4, 4;
	add.s64 	%rd12, %rd10, %rd11;
	ld.global.u32 	%r5, [%rd12];
	add.s64 	%rd13, %rd9, %rd11;
	ld.global.u32 	%r6, [%rd13];
	mul.lo.s32 	%r7, %r6, %r5;
	add.s64 	%rd14, %rd8, %rd11;
	st.global.u32 	[%rd14], %r7;
	add.s64 	%rd15, %rd7, %rd11;
	st.global.u32 	[%rd15], %r1;
	add.s64 	%rd16, %rd6, %rd11;
	st.global.u32 	[%rd16], %r3;
	ret;

}
	// .globl	_Z7mod_arrPjS_S_S_S_
.visible .entry _Z7mod_arrPjS_S_S_S_(
	.param .u64 .ptr .align 1 _Z7mod_arrPjS_S_S_S__param_0,
	.param .u64 .ptr .align 1 _Z7mod_arrPjS_S_S_S__param_1,
	.param .u64 .ptr .align 1 _Z7mod_arrPjS_S_S_S__param_2,
	.param .u64 .ptr .align 1 _Z7mod_arrPjS_S_S_S__param_3,
	.param .u64 .ptr .align 1 _Z7mod_arrPjS_S_S_S__param_4
)
{
	.reg .pred 	%p<2>;
	.reg .b32 	%r<11>;
	.reg .b64 	%rd<19>;

	ld.param.u64 	%rd1, [_Z7mod_arrPjS_S_S_S__param_0];
	ld.param.u64 	%rd5, [_Z7mod_arrPjS_S_S_S__param_1];
	ld.param.u64 	%rd2, [_Z7mod_arrPjS_S_S_S__param_2];
	ld.param.u64 	%rd3, [_Z7mod_arrPjS_S_S_S__param_3];
	ld.param.u64 	%rd4, [_Z7mod_arrPjS_S_S_S__param_4];
	cvta.to.global.u64 	%rd6, %rd5;
	mov.u32 	%r1, %ctaid.x;
	mov.u32 	%r8, %ntid.x;
	mov.u32 	%r2, %tid.x;
	mad.lo.s32 	%r3, %r1, %r8, %r2;
	mul.wide.u32 	%rd7, %r3, 4;
	add.s64 	%rd8, %rd6, %rd7;
	ld.global.u32 	%r4, [%rd8];
	setp.eq.s32 	%p1, %r4, 0;
	mov.b32 	%r10, 99999999;
	@%p1 bra 	$L__BB4_2;
	cvta.to.global.u64 	%rd9, %rd1;
	add.s64 	%rd11, %rd9, %rd7;
	ld.global.u32 	%r9, [%rd11];
	rem.u32 	%r10, %r9, %r4;
$L__BB4_2:
	cvta.to.global.u64 	%rd12, %rd2;
	add.s64 	%rd14, %rd12, %rd7;
	st.global.u32 	[%rd14], %r10;
	cvta.to.global.u64 	%rd15, %rd3;
	cvta.to.global.u64 	%rd16, %rd4;
	add.s64 	%rd17, %rd15, %rd7;
	st.global.u32 	[%rd17], %r1;
	add.s64 	%rd18, %rd16, %rd7;
	st.global.u32 	[%rd18], %r2;
	ret;

}


// ===== COMPILED SASS (sm_100) =====

	.target	sm_100

	.elftype	@"ET_EXEC"


//--------------------- .note.nv.tkinfo           --------------------------
	.section	.note.nv.tkinfo,"",@"SHT_NOTE"
	.sectionflags	@"SHF_NOTE_NV_TKINFO"
	.tkinfo
        /*0018*/ 	.word	0x00000002
        /*0030*/ 	.string	""
        /*0030*/ 	.string	"ptxas"
        /*0030*/ 	.string	"Cuda compilation tools, release 13.0, V13.0.88"
        /*0030*/ 	.string	"Build cuda_13.0.r13.0/compiler.36424714_0"
        /*0030*/ 	.string	"-arch sm_100 -m 64 "



//--------------------- .note.nv.cuinfo           --------------------------
	.section	.note.nv.cuinfo,"",@"SHT_NOTE"
	.sectionflags	@"SHF_NOTE_NV_CUINFO"
        /*0018*/ 	.short	0x0002
        /*001a*/ 	.short	0x0064
        /*001c*/ 	.short	0x0082
	.zero		2


//--------------------- .nv.info                  --------------------------
	.section	.nv.info,"",@"SHT_CUDA_INFO"
	.align	4


	//----- nvinfo : EIATTR_REGCOUNT
	.align		4
        /*0000*/ 	.byte	0x04, 0x2f
        /*0002*/ 	.short	(.L_1 - .L_0)
	.align		4
.L_0:
        /*0004*/ 	.word	index@(_Z4initPjS_S_PiS_S_)
        /*0008*/ 	.word	0x00000014


	//----- nvinfo : EIATTR_FRAME_SIZE
	.align		4
.L_1:
        /*000c*/ 	.byte	0x04, 0x11
        /*000e*/ 	.short	(.L_3 - .L_2)
	.align		4
.L_2:
        /*0010*/ 	.word	index@(_Z4initPjS_S_PiS_S_)
        /*0014*/ 	.word	0x00000000


	//----- nvinfo : EIATTR_REGCOUNT
	.align		4
.L_3:
        /*0018*/ 	.byte	0x04, 0x2f
        /*001a*/ 	.short	(.L_5 - .L_4)
	.align		4
.L_4:
        /*001c*/ 	.word	index@(_Z7add_arrPjS_S_S_S_)
        /*0020*/ 	.word	0x00000014


	//----- nvinfo : EIATTR_FRAME_SIZE
	.align		4
.L_5:
        /*0024*/ 	.byte	0x04, 0x11
        /*0026*/ 	.short	(.L_7 - .L_6)
	.align		4
.L_6:
        /*0028*/ 	.word	index@(_Z7add_arrPjS_S_S_S_)
        /*002c*/ 	.word	0x00000000


	//----- nvinfo : EIATTR_REGCOUNT
	.align		4
.L_7:
        /*0030*/ 	.byte	0x04, 0x2f
        /*0032*/ 	.short	(.L_9 - .L_8)
	.align		4
.L_8:
        /*0034*/ 	.word	index@(_Z7sub_arrPjS_PiS_S_)
        /*0038*/ 	.word	0x00000014


	//----- nvinfo : EIATTR_FRAME_SIZE
	.align		4
.L_9:
        /*003c*/ 	.byte	0x04, 0x11
        /*003e*/ 	.short	(.L_11 - .L_10)
	.align		4
.L_10:
        /*0040*/ 	.word	index@(_Z7sub_arrPjS_PiS_S_)
        /*0044*/ 	.word	0x00000000


	//----- nvinfo : EIATTR_REGCOUNT
	.align		4
.L_11:
        /*0048*/ 	.byte	0x04, 0x2f
        /*004a*/ 	.short	(.L_13 - .L_12)
	.align		4
.L_12:
        /*004c*/ 	.word	index@(_Z7mul_arrPjS_S_S_S_)
        /*0050*/ 	.word	0x00000014


	//----- nvinfo : EIATTR_FRAME_SIZE
	.align		4
.L_13:
        /*0054*/ 	.byte	0x04, 0x11
        /*0056*/ 	.short	(.L_15 - .L_14)
	.align		4
.L_14:
        /*0058*/ 	.word	index@(_Z7mul_arrPjS_S_S_S_)
        /*005c*/ 	.word	0x00000000


	//----- nvinfo : EIATTR_REGCOUNT
	.align		4
.L_15:
        /*0060*/ 	.byte	0x04, 0x2f
        /*0062*/ 	.short	(.L_17 - .L_16)
	.align		4
.L_16:
        /*0064*/ 	.word	index@(_Z7mod_arrPjS_S_S_S_)
        /*0068*/ 	.word	0x00000010


	//----- nvinfo : EIATTR_FRAME_SIZE
	.align		4
.L_17:
        /*006c*/ 	.byte	0x04, 0x11
        /*006e*/ 	.short	(.L_19 - .L_18)
	.align		4
.L_18:
        /*0070*/ 	.word	index@(_Z7mod_arrPjS_S_S_S_)
        /*0074*/ 	.word	0x00000000


	//----- nvinfo : EIATTR_MIN_STACK_SIZE
	.align		4
.L_19:
        /*0078*/ 	.byte	0x04, 0x12
        /*007a*/ 	.short	(.L_21 - .L_20)
	.align		4
.L_20:
        /*007c*/ 	.word	index@(_Z7mod_arrPjS_S_S_S_)
        /*0080*/ 	.word	0x00000000


	//----- nvinfo : EIATTR_MIN_STACK_SIZE
	.align		4
.L_21:
        /*0084*/ 	.byte	0x04, 0x12
        /*0086*/ 	.short	(.L_23 - .L_22)
	.align		4
.L_22:
        /*0088*/ 	.word	index@(_Z7mul_arrPjS_S_S_S_)
        /*008c*/ 	.word	0x00000000


	//----- nvinfo : EIATTR_MIN_STACK_SIZE
	.align		4
.L_23:
        /*0090*/ 	.byte	0x04, 0x12
        /*0092*/ 	.short	(.L_25 - .L_24)
	.align		4
.L_24:
        /*0094*/ 	.word	index@(_Z7sub_arrPjS_PiS_S_)
        /*0098*/ 	.word	0x00000000


	//----- nvinfo : EIATTR_MIN_STACK_SIZE
	.align		4
.L_25:
        /*009c*/ 	.byte	0x04, 0x12
        /*009e*/ 	.short	(.L_27 - .L_26)
	.align		4
.L_26:
        /*00a0*/ 	.word	index@(_Z7add_arrPjS_S_S_S_)
        /*00a4*/ 	.word	0x00000000


	//----- nvinfo : EIATTR_MIN_STACK_SIZE
	.align		4
.L_27:
        /*00a8*/ 	.byte	0x04, 0x12
        /*00aa*/ 	.short	(.L_29 - .L_28)
	.align		4
.L_28:
        /*00ac*/ 	.word	index@(_Z4initPjS_S_PiS_S_)
        /*00b0*/ 	.word	0x00000000
.L_29:


//--------------------- .nv.compat                --------------------------
	.section	.nv.compat,"",@"SHT_CUDA_COMPAT_INFO"
	.align	4
        /*0000*/ 	.byte	0x02, 0x09, 0x00, 0x00, 0x02, 0x02, 0x01, 0x00, 0x02, 0x05, 0x05, 0x00, 0x03, 0x07, 0x01, 0x01
        /*0010*/ 	.byte	0x02, 0x03, 0x00, 0x00, 0x02, 0x06, 0x01, 0x00, 0x04, 0x0b, 0x08, 0x00, 0x09, 0x00, 0x00, 0x00
        /*0020*/ 	.byte	0x00, 0x00, 0x00, 0x00


//--------------------- .nv.info._Z7mod_arrPjS_S_S_S_ --------------------------
	.section	.nv.info._Z7mod_arrPjS_S_S_S_,"",@"SHT_CUDA_INFO"
	.sectionflags	@""
	.align	4


	//----- nvinfo : EIATTR_CUDA_API_VERSION
	.align		4
        /*0000*/ 	.byte	0x04, 0x37
        /*0002*/ 	.short	(.L_31 - .L_30)
.L_30:
        /*0004*/ 	.word	0x00000082


	//----- nvinfo : EIATTR_KPARAM_INFO
	.align		4
.L_31:
        /*0008*/ 	.byte	0x04, 0x17
        /*000a*/ 	.short	(.L_33 - .L_32)
.L_32:
        /*000c*/ 	.word	0x00000000
        /*0010*/ 	.short	0x0004
        /*0012*/ 	.short	0x0020
        /*0014*/ 	.byte	0x00, 0xf5, 0x21, 0x00


	//----- nvinfo : EIATTR_KPARAM_INFO
	.align		4
.L_33:
        /*0018*/ 	.byte	0x04, 0x17
        /*001a*/ 	.short	(.L_35 - .L_34)
.L_34:
        /*001c*/ 	.word	0x00000000
        /*0020*/ 	.short	0x0003
        /*0022*/ 	.short	0x0018
        /*0024*/ 	.byte	0x00, 0xf5, 0x21, 0x00


	//----- nvinfo : EIATTR_KPARAM_INFO
	.align		4
.L_35:
        /*0028*/ 	.byte	0x04, 0x17
        /*002a*/ 	.short	(.L_37 - .L_36)
.L_36:
        /*002c*/ 	.word	0x00000000
        /*0030*/ 	.short	0x0002
        /*0032*/ 	.short	0x0010
        /*0034*/ 	.byte	0x00, 0xf5, 0x21, 0x00


	//----- nvinfo : EIATTR_KPARAM_INFO
	.align		4
.L_37:
        /*0038*/ 	.byte	0x04, 0x17
        /*003a*/ 	.short	(.L_39 - .L_38)
.L_38:
        /*003c*/ 	.word	0x00000000
        /*0040*/ 	.short	0x0001
        /*0042*/ 	.short	0x0008
        /*0044*/ 	.byte	0x00, 0xf5, 0x21, 0x00


	//----- nvinfo : EIATTR_KPARAM_INFO
	.align		4
.L_39:
        /*0048*/ 	.byte	0x04, 0x17
        /*004a*/ 	.short	(.L_41 - .L_40)
.L_40:
        /*004c*/ 	.word	0x00000000
        /*0050*/ 	.short	0x0000
        /*0052*/ 	.short	0x0000
        /*0054*/ 	.byte	0x00, 0xf5, 0x21, 0x00


	//----- nvinfo : EIATTR_SPARSE_MMA_MASK
	.align		4
.L_41:
        /*0058*/ 	.byte	0x03, 0x50
        /*005a*/ 	.short	0x0000


	//----- nvinfo : EIATTR_MAXREG_COUNT
	.align		4
        /*005c*/ 	.byte	0x03, 0x1b
        /*005e*/ 	.short	0x00ff


	//----- nvinfo : EIATTR_MERCURY_ISA_VERSION
	.align		4
        /*0060*/ 	.byte	0x03, 0x5f
        /*0062*/ 	.short	0x0101


	//----- nvinfo : EIATTR_VRC_CTA_INIT_COUNT
	.align		4
        /*0064*/ 	.byte	0x02, 0x4a
	.zero		1
	.zero		1


	//----- nvinfo : EIATTR_EXIT_INSTR_OFFSETS
	.align		4
        /*0068*/ 	.byte	0x04, 0x1c
        /*006a*/ 	.short	(.L_43 - .L_42)


	//   ....[0]....
.L_42:
        /*006c*/ 	.word	0x000002d0


	//----- nvinfo : EIATTR_CBANK_PARAM_SIZE
	.align		4
.L_43:
        /*0070*/ 	.byte	0x03, 0x19
        /*0072*/ 	.short	0x0028


	//----- nvinfo : EIATTR_PARAM_CBANK
	.align		4
        /*0074*/ 	.byte	0x04, 0x0a
        /*0076*/ 	.short	(.L_45 - .L_44)
	.align		4
.L_44:
        /*0078*/ 	.word	index@(.nv.constant0._Z7mod_arrPjS_S_S_S_)
        /*007c*/ 	.short	0x0380
        /*007e*/ 	.short	0x0028


	//----- nvinfo : EIATTR_SW_WAR
	.align		4
.L_45:
        /*0080*/ 	.byte	0x04, 0x36
        /*0082*/ 	.short	(.L_47 - .L_46)
.L_46:
        /*0084*/ 	.word	0x00000008
.L_47:


//--------------------- .nv.info._Z7mul_arrPjS_S_S_S_ --------------------------
	.section	.nv.info._Z7mul_arrPjS_S_S_S_,"",@"SHT_CUDA_INFO"
	.sectionflags	@""
	.align	4


	//----- nvinfo : EIATTR_CUDA_API_VERSION
	.align		4
        /*0000*/ 	.byte	0x04, 0x37
        /*0002*/ 	.short	(.L_49 - .L_48)
.L_48:
        /*0004*/ 	.word	0x00000082


	//----- nvinfo : EIATTR_KPARAM_INFO
	.align		4
.L_49:
        /*0008*/ 	.byte	0x04, 0x17
        /*000a*/ 	.short	(.L_51 - .L_50)
.L_50:
        /*000c*/ 	.word	0x00000000
        /*0010*/ 	.short	0x0004
        /*0012*/ 	.short	0x0020
        /*0014*/ 	.byte	0x00, 0xf5, 0x21, 0x00


	//----- nvinfo : EIATTR_KPARAM_INFO
	.align		4
.L_51:
        /*0018*/ 	.byte	0x04, 0x17
        /*001a*/ 	.short	(.L_53 - .L_52)
.L_52:
        /*001c*/ 	.word	0x00000000
        /*0020*/ 	.short	0x0003
        /*0022*/ 	.short	0x0018
        /*0024*/ 	.byte	0x00, 0xf5, 0x21, 0x00


	//----- nvinfo : EIATTR_KPARAM_INFO
	.align		4
.L_53:
        /*0028*/ 	.byte	0x04, 0x17
        /*002a*/ 	.short	(.L_55 - .L_54)
.L_54:
        /*002c*/ 	.word	0x00000000
        /*0030*/ 	.short	0x0002
        /*0032*/ 	.short	0x0010
        /*0034*/ 	.byte	0x00, 0xf5, 0x21, 0x00


	//----- nvinfo : EIATTR_KPARAM_INFO
	.align		4
.L_55:
        /*0038*/ 	.byte	0x04, 0x17
        /*003a*/ 	.short	(.L_57 - .L_56)
.L_56:
        /*003c*/ 	.word	0x00000000
        /*0040*/ 	.short	0x0001
        /*0042*/ 	.short	0x0008
        /*0044*/ 	.byte	0x00, 0xf5, 0x21, 0x00


	//----- nvinfo : EIATTR_KPARAM_INFO
	.align		4
.L_57:
        /*0048*/ 	.byte	0x04, 0x17
        /*004a*/ 	.short	(.L_59 - .L_58)
.L_58:
        /*004c*/ 	.word	0x00000000
        /*0050*/ 	.short	0x0000
        /*0052*/ 	.short	0x0000
        /*0054*/ 	.byte	0x00, 0xf5, 0x21, 0x00


	//----- nvinfo : EIATTR_SPARSE_MMA_MASK
	.align		4
.L_59:
        /*0058*/ 	.byte	0x03, 0x50
        /*005a*/ 	.short	0x0000


	//----- nvinfo : EIATTR_MAXREG_COUNT
	.align		4
        /*005c*/ 	.byte	0x03, 0x1b
        /*005e*/ 	.short	0x00ff


	//----- nvinfo : EIATTR_MERCURY_ISA_VERSION
	.align		4
        /*0060*/ 	.byte	0x03, 0x5f
        /*0062*/ 	.short	0x0101


	//----- nvinfo : EIATTR_VRC_CTA_INIT_COUNT
	.align		4
        /*0064*/ 	.byte	0x02, 0x4a
	.zero		1
	.zero		1


	//----- nvinfo : EIATTR_EXIT_INSTR_OFFSETS
	.align		4
        /*0068*/ 	.byte	0x04, 0x1c
        /*006a*/ 	.short	(.L_61 - .L_60)


	//   ....[0]....
.L_60:
        /*006c*/ 	.word	0x00000160


	//----- nvinfo : EIATTR_CBANK_PARAM_SIZE
	.align		4
.L_61:
        /*0070*/ 	.byte	0x03, 0x19
        /*0072*/ 	.short	0x0028


	//----- nvinfo : EIATTR_PARAM_CBANK
	.align		4
        /*0074*/ 	.byte	0x04, 0x0a
        /*0076*/ 	.short	(.L_63 - .L_62)
	.align		4
.L_62:
        /*0078*/ 	.word	index@(.nv.constant0._Z7mul_arrPjS_S_S_S_)
        /*007c*/ 	.short	0x0380
        /*007e*/ 	.short	0x0028


	//----- nvinfo : EIATTR_SW_WAR
	.align		4
.L_63:
        /*0080*/ 	.byte	0x04, 0x36
        /*0082*/ 	.short	(.L_65 - .L_64)
.L_64:
        /*0084*/ 	.word	0x00000008
.L_65:


//--------------------- .nv.info._Z7sub_arrPjS_PiS_S_ --------------------------
	.section	.nv.info._Z7sub_arrPjS_PiS_S_,"",@"SHT_CUDA_INFO"
	.sectionflags	@""
	.align	4


	//----- nvinfo : EIATTR_CUDA_API_VERSION
	.align		4
        /*0000*/ 	.byte	0x04, 0x37
        /*0002*/ 	.short	(.L_67 - .L_66)
.L_66:
        /*0004*/ 	.word	0x00000082


	//----- nvinfo : EIATTR_KPARAM_INFO
	.align		4
.L_67:
        /*0008*/ 	.byte	0x04, 0x17
        /*000a*/ 	.short	(.L_69 - .L_68)
.L_68:
        /*000c*/ 	.word	0x00000000
        /*0010*/ 	.short	0x0004
        /*0012*/ 	.short	0x0020
        /*0014*/ 	.byte	0x00, 0xf5, 0x21, 0x00


	//----- nvinfo : EIATTR_KPARAM_INFO
	.align		4
.L_69:
        /*0018*/ 	.byte	0x04, 0x17
        /*001a*/ 	.short	(.L_71 - .L_70)
.L_70:
        /*001c*/ 	.word	0x00000000
        /*0020*/ 	.short	0x0003
        /*0022*/ 	.short	0x0018
        /*0024*/ 	.byte	0x00, 0xf5, 0x21, 0x00


	//----- nvinfo : EIATTR_KPARAM_INFO
	.align		4
.L_71:
        /*0028*/ 	.byte	0x04, 0x17
        /*002a*/ 	.short	(.L_73 - .L_72)
.L_72:
        /*002c*/ 	.word	0x00000000
        /*0030*/ 	.short	0x0002
        /*0032*/ 	.short	0x0010
        /*0034*/ 	.byte	0x00, 0xf5, 0x21, 0x00


	//----- nvinfo : EIATTR_KPARAM_INFO
	.align		4
.L_73:
        /*0038*/ 	.byte	0x04, 0x17
        /*003a*/ 	.short	(.L_75 - .L_74)
.L_74:
        /*003c*/ 	.word	0x00000000
        /*0040*/ 	.short	0x0001
        /*0042*/ 	.short	0x0008
        /*0044*/ 	.byte	0x00, 0xf5, 0x21, 0x00


	//----- nvinfo : EIATTR_KPARAM_INFO
	.align		4
.L_75:
        /*0048*/ 	.byte	0x04, 0x17
        /*004a*/ 	.short	(.L_77 - .L_76)
.L_76:
        /*004c*/ 	.word	0x00000000
        /*0050*/ 	.short	0x0000
        /*0052*/ 	.short	0x0000
        /*0054*/ 	.byte	0x00, 0xf5, 0x21, 0x00


	//----- nvinfo : EIATTR_SPARSE_MMA_MASK
	.align		4
.L_77:
        /*0058*/ 	.byte	0x03, 0x50
        /*005a*/ 	.short	0x0000


	//----- nvinfo : EIATTR_MAXREG_COUNT
	.align		4
        /*005c*/ 	.byte	0x03, 0x1b
        /*005e*/ 	.short	0x00ff


	//----- nvinfo : EIATTR_MERCURY_ISA_VERSION
	.align		4
        /*0060*/ 	.byte	0x03, 0x5f
        /*0062*/ 	.short	0x0101


	//----- nvinfo : EIATTR_VRC_CTA_INIT_COUNT
	.align		4
        /*0064*/ 	.byte	0x02, 0x4a
	.zero		1
	.zero		1


	//----- nvinfo : EIATTR_EXIT_INSTR_OFFSETS
	.align		4
        /*0068*/ 	.byte	0x04, 0x1c
        /*006a*/ 	.short	(.L_79 - .L_78)


	//   ....[0]....
.L_78:
        /*006c*/ 	.word	0x00000160


	//----- nvinfo : EIATTR_CBANK_PARAM_SIZE
	.align		4
.L_79:
        /*0070*/ 	.byte	0x03, 0x19
        /*0072*/ 	.short	0x0028


	//----- nvinfo : EIATTR_PARAM_CBANK
	.align		4
        /*0074*/ 	.byte	0x04, 0x0a
        /*0076*/ 	.short	(.L_81 - .L_80)
	.align		4
.L_80:
        /*0078*/ 	.word	index@(.nv.constant0._Z7sub_arrPjS_PiS_S_)
        /*007c*/ 	.short	0x0380
        /*007e*/ 	.short	0x0028


	//----- nvinfo : EIATTR_SW_WAR
	.align		4
.L_81:
        /*0080*/ 	.byte	0x04, 0x36
        /*0082*/ 	.short	(.L_83 - .L_82)
.L_82:
        /*0084*/ 	.word	0x00000008
.L_83:


//--------------------- .nv.info._Z7add_arrPjS_S_S_S_ --------------------------
	.section	.nv.info._Z7add_arrPjS_S_S_S_,"",@"SHT_CUDA_INFO"
	.sectionflags	@""
	.align	4


	//----- nvinfo : EIATTR_CUDA_API_VERSION
	.align		4
        /*0000*/ 	.byte	0x04, 0x37
        /*0002*/ 	.short	(.L_85 - .L_84)
.L_84:
        /*0004*/ 	.word	0x00000082


	//----- nvinfo : EIATTR_KPARAM_INFO
	.align		4
.L_85:
        /*0008*/ 	.byte	0x04, 0x17
        /*000a*/ 	.short	(.L_87 - .L_86)
.L_86:
        /*000c*/ 	.word	0x00000000
        /*0010*/ 	.short	0x0004
        /*0012*/ 	.short	0x0020
        /*0014*/ 	.byte	0x00, 0xf5, 0x21, 0x00


	//----- nvinfo : EIATTR_KPARAM_INFO
	.align		4
.L_87:
        /*0018*/ 	.byte	0x04, 0x17
        /*001a*/ 	.short	(.L_89 - .L_88)
.L_88:
        /*001c*/ 	.word	0x00000000
        /*0020*/ 	.short	0x0003
        /*0022*/ 	.short	0x0018
        /*0024*/ 	.byte	0x00, 0xf5, 0x21, 0x00


	//----- nvinfo : EIATTR_KPARAM_INFO
	.align		4
.L_89:
        /*0028*/ 	.byte	0x04, 0x17
        /*002a*/ 	.short	(.L_91 - .L_90)
.L_90:
        /*002c*/ 	.word	0x00000000
        /*0030*/ 	.short	0x0002
        /*0032*/ 	.short	0x0010
        /*0034*/ 	.byte	0x00, 0xf5, 0x21, 0x00


	//----- nvinfo : EIATTR_KPARAM_INFO
	.align		4
.L_91:
        /*0038*/ 	.byte	0x04, 0x17
        /*003a*/ 	.short	(.L_93 - .L_92)
.L_92:
        /*003c*/ 	.word	0x00000000
        /*0040*/ 	.short	0x0001
        /*0042*/ 	.short	0x0008
        /*0044*/ 	.byte	0x00, 0xf5, 0x21, 0x00


	//----- nvinfo : EIATTR_KPARAM_INFO
	.align		4
.L_93:
        /*0048*/ 	.byte	0x04, 0x17
        /*004a*/ 	.short	(.L_95 - .L_94)
.L_94:
        /*004c*/ 	.word	0x00000000
        /*0050*/ 	.short	0x0000
        /*0052*/ 	.short	0x0000
        /*0054*/ 	.byte	0x00, 0xf5, 0x21, 0x00


	//----- nvinfo : EIATTR_SPARSE_MMA_MASK
	.align		4
.L_95:
        /*0058*/ 	.byte	0x03, 0x50
        /*005a*/ 	.short	0x0000


	//----- nvinfo : EIATTR_MAXREG_COUNT
	.align		4
        /*005c*/ 	.byte	0x03, 0x1b
        /*005e*/ 	.short	0x00ff


	//----- nvinfo : EIATTR_MERCURY_ISA_VERSION
	.align		4
        /*0060*/ 	.byte	0x03, 0x5f
        /*0062*/ 	.short	0x0101


	//----- nvinfo : EIATTR_VRC_CTA_INIT_COUNT
	.align		4
        /*0064*/ 	.byte	0x02, 0x4a
	.zero		1
	.zero		1


	//----- nvinfo : EIATTR_EXIT_INSTR_OFFSETS
	.align		4
        /*0068*/ 	.byte	0x04, 0x1c
        /*006a*/ 	.short	(.L_97 - .L_96)


	//   ....[0]....
.L_96:
        /*006c*/ 	.word	0x00000160


	//----- nvinfo : EIATTR_CBANK_PARAM_SIZE
	.align		4
.L_97:
        /*0070*/ 	.byte	0x03, 0x19
        /*0072*/ 	.short	0x0028


	//----- nvinfo : EIATTR_PARAM_CBANK
	.align		4
        /*0074*/ 	.byte	0x04, 0x0a
        /*0076*/ 	.short	(.L_99 - .L_98)
	.align		4
.L_98:
        /*0078*/ 	.word	index@(.nv.constant0._Z7add_arrPjS_S_S_S_)
        /*007c*/ 	.short	0x0380
        /*007e*/ 	.short	0x0028


	//----- nvinfo : EIATTR_SW_WAR
	.align		4
.L_99:
        /*0080*/ 	.byte	0x04, 0x36
        /*0082*/ 	.short	(.L_101 - .L_100)
.L_100:
        /*0084*/ 	.word	0x00000008
.L_101:


//--------------------- .nv.info._Z4initPjS_S_PiS_S_ --------------------------
	.section	.nv.info._Z4initPjS_S_PiS_S_,"",@"SHT_CUDA_INFO"
	.sectionflags	@""
	.align	4


	//----- nvinfo : EIATTR_CUDA_API_VERSION
	.align		4
        /*0000*/ 	.byte	0x04, 0x37
        /*0002*/ 	.short	(.L_103 - .L_102)
.L_102:
        /*0004*/ 	.word	0x00000082


	//----- nvinfo : EIATTR_KPARAM_INFO
	.align		4
.L_103:
        /*0008*/ 	.byte	0x04, 0x17
        /*000a*/ 	.short	(.L_105 - .L_104)
.L_104:
        /*000c*/ 	.word	0x00000000
        /*0010*/ 	.short	0x0005
        /*0012*/ 	.short	0x0028
        /*0014*/ 	.byte	0x00, 0xf5, 0x21, 0x00


	//----- nvinfo : EIATTR_KPARAM_INFO
	.align		4
.L_105:
        /*0018*/ 	.byte	0x04, 0x17
        /*001a*/ 	.short	(.L_107 - .L_106)
.L_106:
        /*001c*/ 	.word	0x00000000
        /*0020*/ 	.short	0x0004
        /*0022*/ 	.short	0x0020
        /*0024*/ 	.byte	0x00, 0xf5, 0x21, 0x00


	//----- nvinfo : EIATTR_KPARAM_INFO
	.align		4
.L_107:
        /*0028*/ 	.byte	0x04, 0x17
        /*002a*/ 	.short	(.L_109 - .L_108)
.L_108:
        /*002c*/ 	.word	0x00000000
        /*0030*/ 	.short	0x0003
        /*0032*/ 	.short	0x0018
        /*0034*/ 	.byte	0x00, 0xf5, 0x21, 0x00


	//----- nvinfo : EIATTR_KPARAM_INFO
	.align		4
.L_109:
        /*0038*/ 	.byte	0x04, 0x17
        /*003a*/ 	.short	(.L_111 - .L_110)
.L_110:
        /*003c*/ 	.word	0x00000000
        /*0040*/ 	.short	0x0002
        /*0042*/ 	.short	0x0010
        /*0044*/ 	.byte	0x00, 0xf5, 0x21, 0x00


	//----- nvinfo : EIATTR_KPARAM_INFO
	.align		4
.L_111:
        /*0048*/ 	.byte	0x04, 0x17
        /*004a*/ 	.short	(.L_113 - .L_112)
.L_112:
        /*004c*/ 	.word	0x00000000
        /*0050*/ 	.short	0x0001
        /*0052*/ 	.short	0x0008
        /*0054*/ 	.byte	0x00, 0xf5, 0x21, 0x00


	//----- nvinfo : EIATTR_KPARAM_INFO
	.align		4
.L_113:
        /*0058*/ 	.byte	0x04, 0x17
        /*005a*/ 	.short	(.L_115 - .L_114)
.L_114:
        /*005c*/ 	.word	0x00000000
        /*0060*/ 	.short	0x0000
        /*0062*/ 	.short	0x0000
        /*0064*/ 	.byte	0x00, 0xf5, 0x21, 0x00


	//----- nvinfo : EIATTR_SPARSE_MMA_MASK
	.align		4
.L_115:
        /*0068*/ 	.byte	0x03, 0x50
        /*006a*/ 	.short	0x0000


	//----- nvinfo : EIATTR_MAXREG_COUNT
	.align		4
        /*006c*/ 	.byte	0x03, 0x1b
        /*006e*/ 	.short	0x00ff


	//----- nvinfo : EIATTR_MERCURY_ISA_VERSION
	.align		4
        /*0070*/ 	.byte	0x03, 0x5f
        /*0072*/ 	.short	0x0101


	//----- nvinfo : EIATTR_VRC_CTA_INIT_COUNT
	.align		4
        /*0074*/ 	.byte	0x02, 0x4a
	.zero		1
	.zero		1


	//----- nvinfo : EIATTR_EXIT_INSTR_OFFSETS
	.align		4
        /*0078*/ 	.byte	0x04, 0x1c
        /*007a*/ 	.short	(.L_117 - .L_116)


	//   ....[0]....
.L_116:
        /*007c*/ 	.word	0x00000190


	//----- nvinfo : EIATTR_CBANK_PARAM_SIZE
	.align		4
.L_117:
        /*0080*/ 	.byte	0x03, 0x19
        /*0082*/ 	.short	0x0030


	//----- nvinfo : EIATTR_PARAM_CBANK
	.align		4
        /*0084*/ 	.byte	0x04, 0x0a
        /*0086*/ 	.short	(.L_119 - .L_118)
	.align		4
.L_118:
        /*0088*/ 	.word	index@(.nv.constant0._Z4initPjS_S_PiS_S_)
        /*008c*/ 	.short	0x0380
        /*008e*/ 	.short	0x0030


	//----- nvinfo : EIATTR_SW_WAR
	.align		4
.L_119:
        /*0090*/ 	.byte	0x04, 0x36
        /*0092*/ 	.short	(.L_121 - .L_120)
.L_120:
        /*0094*/ 	.word	0x00000008
.L_121:


//--------------------- .nv.callgraph             --------------------------
	.section	.nv.callgraph,"",@"SHT_CUDA_CALLGRAPH"
	.align	4
	.sectionentsize	8
	.align		4
        /*0000*/ 	.word	0x00000000
	.align		4
        /*0004*/ 	.word	0xffffffff
	.align		4
        /*0008*/ 	.word	0x00000000
	.align		4
        /*000c*/ 	.word	0xfffffffe
	.align		4
        /*0010*/ 	.word	0x00000000
	.align		4
        /*0014*/ 	.word	0xfffffffd
	.align		4
        /*0018*/ 	.word	0x00000000
	.align		4
        /*001c*/ 	.word	0xfffffffc


//--------------------- .text._Z7mod_arrPjS_S_S_S_ --------------------------
	.section	.text._Z7mod_arrPjS_S_S_S_,"ax",@progbits
	.align	128
        .global         _Z7mod_arrPjS_S_S_S_
        .type           _Z7mod_arrPjS_S_S_S_,@function
        .size           _Z7mod_arrPjS_S_S_S_,(.L_x_5 - _Z7mod_arrPjS_S_S_S_)
        .other          _Z7mod_arrPjS_S_S_S_,@"STO_CUDA_ENTRY STV_DEFAULT"
_Z7mod_arrPjS_S_S_S_:
.text._Z7mod_arrPjS_S_S_S_:
[----:B------:R-:W-:Y:S01]  /*0000*/  LDC R1, c[0x0][0x37c] ;  /* 0x0000df00ff017b82 */ /* 0x000fe20000000800 */
[----:B------:R-:W0:Y:S07]  /*0010*/  S2R R3, SR_CTAID.X ;  /* 0x0000000000037919 */ /* 0x000e2e0000002500 */
[----:B------:R-:W1:Y:S01]  /*0020*/  LDC.64 R4, c[0x0][0x388] ;  /* 0x0000e200ff047b82 */ /* 0x000e620000000a00 */
[----:B------:R-:W0:Y:S01]  /*0030*/  LDCU UR6, c[0x0][0x360] ;  /* 0x00006c00ff0677ac */ /* 0x000e220008000800 */
[----:B------:R-:W0:Y:S01]  /*0040*/  S2R R0, SR_TID.X ;  /* 0x0000000000007919 */ /* 0x000e220000002100 */
[----:B------:R-:W2:Y:S01]  /*0050*/  LDCU.64 UR4, c[0x0][0x358] ;  /* 0x00006b00ff0477ac */ /* 0x000ea20008000a00 */
[----:B0-----:R-:W-:-:S04]  /*0060*/  IMAD R2, R3, UR6, R0 ;  /* 0x0000000603027c24 */ /* 0x001fc8000f8e0200 */
[----:B-1----:R-:W-:-:S05]  /*0070*/  IMAD.WIDE.U32 R4, R2, 0x4, R4 ;  /* 0x0000000402047825 */ /* 0x002fca00078e0004 */
[----:B--2---:R-:W2:Y:S02]  /*0080*/  LDG.E R10, desc[UR4][R4.64] ;  /* 0x00000004040a7981 */ /* 0x004ea4000c1e1900 */
[----:B--2---:R-:W-:-:S13]  /*0090*/  ISETP.NE.AND P0, PT, R10, RZ, PT ;  /* 0x000000ff0a00720c */ /* 0x004fda0003f05270 */
[----:B------:R-:W0:Y:S02]  /*00a0*/  @P0 LDC.64 R6, c[0x0][0x380] ;  /* 0x0000e000ff060b82 */ /* 0x000e240000000a00 */
[----:B0-----:R-:W-:-:S06]  /*00b0*/  @P0 IMAD.WIDE.U32 R6, R2, 0x4, R6 ;  /* 0x0000000402060825 */ /* 0x001fcc00078e0006 */
[----:B------:R-:W2:Y:S01]  /*00c0*/  @P0 LDG.E R7, desc[UR4][R6.64] ;  /* 0x0000000406070981 */ /* 0x000ea2000c1e1900 */
[----:B------:R-:W0:Y:S01]  /*00d0*/  @P0 I2F.U32.RP R11, R10 ;  /* 0x0000000a000b0306 */ /* 0x000e220000209000 */
[----:B------:R-:W-:Y:S01]  /*00e0*/  IMAD.MOV R13, RZ, RZ, -R10 ;  /* 0x000000ffff0d7224 */ /* 0x000fe200078e0a0a */
[----:B------:R-:W-:-:S06]  /*00f0*/  PLOP3.LUT P2, PT, PT, PT, PT, 0x8, 0x80 ;  /* 0x000000000080781c */ /* 0x000fcc0003f4e170 */
[----:B0-----:R-:W0:Y:S02]  /*0100*/  @P0 MUFU.RCP R11, R11 ;  /* 0x0000000b000b0308 */ /* 0x001e240000001000 */
[----:B0-----:R-:W-:Y:S01]  /*0110*/  @P0 IADD3 R8, PT, PT, R11, 0xffffffe, RZ ;  /* 0x0ffffffe0b080810 */ /* 0x001fe20007ffe0ff */
[----:B------:R-:W-:-:S05]  /*0120*/  HFMA2 R11, -RZ, RZ, 9.0897083282470703125e-05, -639.5 ;  /* 0x05f5e0ffff0b7431 */ /* 0x000fca00000001ff */
[----:B------:R0:W1:Y:S02]  /*0130*/  @P0 F2I.FTZ.U32.TRUNC.NTZ R9, R8 ;  /* 0x0000000800090305 */ /* 0x000064000021f000 */
[----:B0-----:R-:W-:Y:S01]  /*0140*/  @P0 MOV R8, RZ ;  /* 0x000000ff00080202 */ /* 0x001fe20000000f00 */
[----:B-1----:R-:W-:-:S04]  /*0150*/  @P0 IMAD R5, R13, R9, RZ ;  /* 0x000000090d050224 */ /* 0x002fc800078e02ff */
[----:B------:R-:W-:Y:S02]  /*0160*/  @P0 IMAD.HI.U32 R4, R9, R5, R8 ;  /* 0x0000000509040227 */ /* 0x000fe400078e0008 */
[----:B------:R-:W0:Y:S02]  /*0170*/  LDC.64 R8, c[0x0][0x3a0] ;  /* 0x0000e800ff087b82 */ /* 0x000e240000000a00 */
[----:B0-----:R-:W-:-:S04]  /*0180*/  IMAD.WIDE.U32 R8, R2, 0x4, R8 ;  /* 0x0000000402087825 */ /* 0x001fc800078e0008 */
[----:B--2---:R-:W-:-:S04]  /*0190*/  @P0 IMAD.HI.U32 R4, R4, R7, RZ ;  /* 0x0000000704040227 */ /* 0x004fc800078e00ff */
[----:B------:R-:W-:-:S04]  /*01a0*/  @P0 IMAD.MOV R4, RZ, RZ, -R4 ;  /* 0x000000ffff040224 */ /* 0x000fc800078e0a04 */
[----:B------:R-:W-:Y:S02]  /*01b0*/  @P0 IMAD R13, R10, R4, R7 ;  /* 0x000000040a0d0224 */ /* 0x000fe400078e0207 */
[----:B------:R-:W0:Y:S03]  /*01c0*/  LDC.64 R4, c[0x0][0x390] ;  /* 0x0000e400ff047b82 */ /* 0x000e260000000a00 */
[----:B------:R-:W-:-:S04]  /*01d0*/  @P0 ISETP.GE.U32.AND P1, PT, R13, R10, PT ;  /* 0x0000000a0d00020c */ /* 0x000fc80003f26070 */
[----:B------:R-:W-:Y:S01]  /*01e0*/  @P0 PLOP3.LUT P2, PT, P1, PT, PT, 0x80, 0x8 ;  /* 0x000000000008081c */ /* 0x000fe20000f4f070 */
[----:B------:R-:W1:Y:S01]  /*01f0*/  LDC.64 R6, c[0x0][0x398] ;  /* 0x0000e600ff067b82 */ /* 0x000e620000000a00 */
[----:B------:R-:W-:-:S11]  /*0200*/  PLOP3.LUT P1, PT, PT, PT, PT, 0x8, 0x80 ;  /* 0x000000000080781c */ /* 0x000fd60003f2e170 */
[----:B------:R-:W-:-:S04]  /*0210*/  @P2 IADD3 R13, PT, PT, -R10, R13, RZ ;  /* 0x0000000d0a0d2210 */ /* 0x000fc80007ffe1ff */
[----:B------:R-:W-:Y:S01]  /*0220*/  @P0 ISETP.GE.U32.AND P2, PT, R13, R10, PT ;  /* 0x0000000a0d00020c */ /* 0x000fe20003f46070 */
[----:B0-----:R-:W-:-:S03]  /*0230*/  IMAD.WIDE.U32 R4, R2, 0x4, R4 ;  /* 0x0000000402047825 */ /* 0x001fc600078e0004 */
[----:B------:R-:W-:Y:S02]  /*0240*/  @P0 PLOP3.LUT P1, PT, P2, PT, PT, 0x80, 0x8 ;  /* 0x000000000008081c */ /* 0x000fe4000172f070 */
[----:B------:R-:W-:Y:S01]  /*0250*/  ISETP.NE.U32.OR P2, PT, R10, RZ, !P0 ;  /* 0x000000ff0a00720c */ /* 0x000fe20004745470 */
[----:B-1----:R-:W-:-:S10]  /*0260*/  IMAD.WIDE.U32 R6, R2, 0x4, R6 ;  /* 0x0000000402067825 */ /* 0x002fd400078e0006 */
[----:B------:R-:W-:Y:S02]  /*0270*/  @P1 IMAD.IADD R13, R13, 0x1, -R10 ;  /* 0x000000010d0d1824 */ /* 0x000fe400078e0a0a */
[----:B------:R-:W-:-:S04]  /*0280*/  @!P2 LOP3.LUT R13, RZ, R10, RZ, 0x33, !PT ;  /* 0x0000000aff0da212 */ /* 0x000fc800078e33ff */
[----:B------:R-:W-:-:S05]  /*0290*/  @P0 MOV R11, R13 ;  /* 0x0000000d000b0202 */ /* 0x000fca0000000f00 */
[----:B------:R-:W-:Y:S04]  /*02a0*/  STG.E desc[UR4][R4.64], R11 ;  /* 0x0000000b04007986 */ /* 0x000fe8000c101904 */
[----:B------:R-:W-:Y:S04]  /*02b0*/  STG.E desc[UR4][R6.64], R3 ;  /* 0x0000000306007986 */ /* 0x000fe8000c101904 */
[----:B------:R-:W-:Y:S01]  /*02c0*/  STG.E desc[UR4][R8.64], R0 ;  /* 0x0000000008007986 */ /* 0x000fe2000c101904 */
[----:B------:R-:W-:Y:S05]  /*02d0*/  EXIT ;  /* 0x000000000000794d */ /* 0x000fea0003800000 */
.L_x_0:
[----:B------:R-:W-:-:S00]  /*02e0*/  BRA `(.L_x_0) ;  /* 0xfffffffc00fc7947 */ /* 0x000fc0000383ffff */
[----:B------:R-:W-:-:S00]  /*02f0*/  NOP ;  /* 0x0000000000007918 */ /* 0x000fc00000000000 */
        /* <DEDUP_REMOVED lines=8> */
.L_x_5:


//--------------------- .text._Z7mul_arrPjS_S_S_S_ --------------------------
	.section	.text._Z7mul_arrPjS_S_S_S_,"ax",@progbits
	.align	128
        .global         _Z7mul_arrPjS_S_S_S_
        .type           _Z7mul_arrPjS_S_S_S_,@function
        .size           _Z7mul_arrPjS_S_S_S_,(.L_x_6 - _Z7mul_arrPjS_S_S_S_)
        .other          _Z7mul_arrPjS_S_S_S_,@"STO_CUDA_ENTRY STV_DEFAULT"
_Z7mul_arrPjS_S_S_S_:
.text._Z7mul_arrPjS_S_S_S_:
[----:B------:R-:W-:Y:S01]  /*0000*/  LDC R1, c[0x0][0x37c] ;  /* 0x0000df00ff017b82 */ /* 0x000fe20000000800 */
[----:B------:R-:W0:Y:S07]  /*0010*/  S2R R17, SR_CTAID.X ;  /* 0x0000000000117919 */ /* 0x000e2e0000002500 */
[----:B------:R-:W1:Y:S01]  /*0020*/  LDC.64 R2, c[0x0][0x380] ;  /* 0x0000e000ff027b82 */ /* 0x000e620000000a00 */
[----:B------:R-:W0:Y:S01]  /*0030*/  LDCU UR6, c[0x0][0x360] ;  /* 0x00006c00ff0677ac */ /* 0x000e220008000800 */
[----:B------:R-:W0:Y:S01]  /*0040*/  S2R R0, SR_TID.X ;  /* 0x0000000000007919 */ /* 0x000e220000002100 */
[----:B------:R-:W2:Y:S05]  /*0050*/  LDCU.64 UR4, c[0x0][0x358] ;  /* 0x00006b00ff0477ac */ /* 0x000eaa0008000a00 */
[----:B------:R-:W3:Y:S08]  /*0060*/  LDC.64 R4, c[0x0][0x388] ;  /* 0x0000e200ff047b82 */ /* 0x000ef00000000a00 */
[----:B------:R-:W4:Y:S08]  /*0070*/  LDC.64 R6, c[0x0][0x390] ;  /* 0x0000e400ff067b82 */ /* 0x000f300000000a00 */
[----:B------:R-:W5:Y:S08]  /*0080*/  LDC.64 R8, c[0x0][0x398] ;  /* 0x0000e600ff087b82 */ /* 0x000f700000000a00 */
[----:B------:R-:W5:Y:S01]  /*0090*/  LDC.64 R10, c[0x0][0x3a0] ;  /* 0x0000e800ff0a7b82 */ /* 0x000f620000000a00 */
[----:B0-----:R-:W-:-:S04]  /*00a0*/  IMAD R13, R17, UR6, R0 ;  /* 0x00000006110d7c24 */ /* 0x001fc8000f8e0200 */
[----:B-1----:R-:W-:-:S04]  /*00b0*/  IMAD.WIDE.U32 R2, R13, 0x4, R2 ;  /* 0x000000040d027825 */ /* 0x002fc800078e0002 */
[C---:B---3--:R-:W-:Y:S02]  /*00c0*/  IMAD.WIDE.U32 R4, R13.reuse, 0x4, R4 ;  /* 0x000000040d047825 */ /* 0x048fe400078e0004 */
[----:B--2---:R-:W2:Y:S04]  /*00d0*/  LDG.E R2, desc[UR4][R2.64] ;  /* 0x0000000402027981 */ /* 0x004ea8000c1e1900 */
[----:B------:R-:W2:Y:S01]  /*00e0*/  LDG.E R5, desc[UR4][R4.64] ;  /* 0x0000000404057981 */ /* 0x000ea2000c1e1900 */
[----:B----4-:R-:W-:-:S04]  /*00f0*/  IMAD.WIDE.U32 R6, R13, 0x4, R6 ;  /* 0x000000040d067825 */ /* 0x010fc800078e0006 */
[----:B-----5:R-:W-:-:S04]  /*0100*/  IMAD.WIDE.U32 R8, R13, 0x4, R8 ;  /* 0x000000040d087825 */ /* 0x020fc800078e0008 */
[----:B------:R-:W-:-:S04]  /*0110*/  IMAD.WIDE.U32 R10, R13, 0x4, R10 ;  /* 0x000000040d0a7825 */ /* 0x000fc800078e000a */
[----:B--2---:R-:W-:-:S05]  /*0120*/  IMAD R15, R2, R5, RZ ;  /* 0x00000005020f7224 */ /* 0x004fca00078e02ff */
[----:B------:R-:W-:Y:S04]  /*0130*/  STG.E desc[UR4][R6.64], R15 ;  /* 0x0000000f06007986 */ /* 0x000fe8000c101904 */
[----:B------:R-:W-:Y:S04]  /*0140*/  STG.E desc[UR4][R8.64], R17 ;  /* 0x0000001108007986 */ /* 0x000fe8000c101904 */
[----:B------:R-:W-:Y:S01]  /*0150*/  STG.E desc[UR4][R10.64], R0 ;  /* 0x000000000a007986 */ /* 0x000fe2000c101904 */
[----:B------:R-:W-:Y:S05]  /*0160*/  EXIT ;  /* 0x000000000000794d */ /* 0x000fea0003800000 */
.L_x_1:
        /* <DEDUP_REMOVED lines=9> */
.L_x_6:


//--------------------- .text._Z7sub_arrPjS_PiS_S_ --------------------------
	.section	.text._Z7sub_arrPjS_PiS_S_,"ax",@progbits
	.align	128
        .global         _Z7sub_arrPjS_PiS_S_
        .type           _Z7sub_arrPjS_PiS_S_,@function
        .size           _Z7sub_arrPjS_PiS_S_,(.L_x_7 - _Z7sub_arrPjS_PiS_S_)
        .other          _Z7sub_arrPjS_PiS_S_,@"STO_CUDA_ENTRY STV_DEFAULT"
_Z7sub_arrPjS_PiS_S_:
.text._Z7sub_arrPjS_PiS_S_:
        /* <DEDUP_REMOVED lines=17> */
[----:B------:R-:W-:Y:S01]  /*0110*/  IMAD.WIDE.U32 R10, R13, 0x4, R10 ;  /* 0x000000040d0a7825 */ /* 0x000fe200078e000a */
[----:B--2---:R-:W-:-:S05]  /*0120*/  IADD3 R15, PT, PT, R2, -R5, RZ ;  /* 0x80000005020f7210 */ /* 0x004fca0007ffe0ff */
[----:B------:R-:W-:Y:S04]  /*0130*/  STG.E desc[UR4][R6.64], R15 ;  /* 0x0000000f06007986 */ /* 0x000fe8000c101904 */
[----:B------:R-:W-:Y:S04]  /*0140*/  STG.E desc[UR4][R8.64], R17 ;  /* 0x0000001108007986 */ /* 0x000fe8000c101904 */
[----:B------:R-:W-:Y:S01]  /*0150*/  STG.E desc[UR4][R10.64], R0 ;  /* 0x000000000a007986 */ /* 0x000fe2000c101904 */
[----:B------:R-:W-:Y:S05]  /*0160*/  EXIT ;  /* 0x000000000000794d */ /* 0x000fea0003800000 */
.L_x_2:
        /* <DEDUP_REMOVED lines=9> */
.L_x_7:


//--------------------- .text._Z7add_arrPjS_S_S_S_ --------------------------
	.section	.text._Z7add_arrPjS_S_S_S_,"ax",@progbits
	.align	128
        .global         _Z7add_arrPjS_S_S_S_
        .type           _Z7add_arrPjS_S_S_S_,@function
        .size           _Z7add_arrPjS_S_S_S_,(.L_x_8 - _Z7add_arrPjS_S_S_S_)
        .other          _Z7add_arrPjS_S_S_S_,@"STO_CUDA_ENTRY STV_DEFAULT"
_Z7add_arrPjS_S_S_S_:
.text._Z7add_arrPjS_S_S_S_:
        /* <DEDUP_REMOVED lines=18> */
[----:B--2---:R-:W-:-:S05]  /*0120*/  IADD3 R15, PT, PT, R2, R5, RZ ;  /* 0x00000005020f7210 */ /* 0x004fca0007ffe0ff */
[----:B------:R-:W-:Y:S04]  /*0130*/  STG.E desc[UR4][R6.64], R15 ;  /* 0x0000000f06007986 */ /* 0x000fe8000c101904 */
[----:B------:R-:W-:Y:S04]  /*0140*/  STG.E desc[UR4][R8.64], R17 ;  /* 0x0000001108007986 */ /* 0x000fe8000c101904 */
[----:B------:R-:W-:Y:S01]  /*0150*/  STG.E desc[UR4][R10.64], R0 ;  /* 0x000000000a007986 */ /* 0x000fe2000c101904 */
[----:B------:R-:W-:Y:S05]  /*0160*/  EXIT ;  /* 0x000000000000794d */ /* 0x000fea0003800000 */
.L_x_3:
        /* <DEDUP_REMOVED lines=9> */
.L_x_8:


//--------------------- .text._Z4initPjS_S_PiS_S_ --------------------------
	.section	.text._Z4initPjS_S_PiS_S_,"ax",@progbits
	.align	128
        .global         _Z4initPjS_S_PiS_S_
        .type           _Z4initPjS_S_PiS_S_,@function
        .size           _Z4initPjS_S_PiS_S_,(.L_x_9 - _Z4initPjS_S_PiS_S_)
        .other          _Z4initPjS_S_PiS_S_,@"STO_CUDA_ENTRY STV_DEFAULT"
_Z4initPjS_S_PiS_S_:
.text._Z4initPjS_S_PiS_S_:
[----:B------:R-:W-:Y:S01]  /*0000*/  LDC R1, c[0x0][0x37c] ;  /* 0x0000df00ff017b82 */ /* 0x000fe20000000800 */
[----:B------:R-:W0:Y:S07]  /*0010*/  S2R R0, SR_TID.X ;  /* 0x0000000000007919 */ /* 0x000e2e0000002100 */
[----:B------:R-:W0:Y:S01]  /*0020*/  S2UR UR6, SR_CTAID.X ;  /* 0x00000000000679c3 */ /* 0x000e220000002500 */
[----:B------:R-:W1:Y:S07]  /*0030*/  LDCU.64 UR4, c[0x0][0x358] ;  /* 0x00006b00ff0477ac */ /* 0x000e6e0008000a00 */
[----:B------:R-:W0:Y:S08]  /*0040*/  LDC R15, c[0x0][0x360] ;  /* 0x0000d800ff0f7b82 */ /* 0x000e300000000800 */
[----:B------:R-:W2:Y:S08]  /*0050*/  LDC.64 R4, c[0x0][0x380] ;  /* 0x0000e000ff047b82 */ /* 0x000eb00000000a00 */
[----:B------:R-:W3:Y:S08]  /*0060*/  LDC.64 R6, c[0x0][0x388] ;  /* 0x0000e200ff067b82 */ /* 0x000ef00000000a00 */
[----:B------:R-:W4:Y:S01]  /*0070*/  LDC.64 R8, c[0x0][0x390] ;  /* 0x0000e400ff087b82 */ /* 0x000f220000000a00 */
[----:B0-----:R-:W-:-:S05]  /*0080*/  IMAD R15, R15, UR6, R0 ;  /* 0x000000060f0f7c24 */ /* 0x001fca000f8e0200 */
[C---:B------:R-:W-:Y:S02]  /*0090*/  LOP3.LUT R17, R15.reuse, 0x3, RZ, 0xc0, !PT ;  /* 0x000000030f117812 */ /* 0x040fe400078ec0ff */
[----:B------:R-:W0:Y:S01]  /*00a0*/  LDC.64 R10, c[0x0][0x398] ;  /* 0x0000e600ff0a7b82 */ /* 0x000e220000000a00 */
[----:B--2---:R-:W-:-:S05]  /*00b0*/  IMAD.WIDE.U32 R4, R15, 0x4, R4 ;  /* 0x000000040f047825 */ /* 0x004fca00078e0004 */
[----:B-1----:R-:W-:Y:S02]  /*00c0*/  STG.E desc[UR4][R4.64], R15 ;  /* 0x0000000f04007986 */ /* 0x002fe4000c101904 */
[----:B------:R-:W1:Y:S01]  /*00d0*/  LDC.64 R12, c[0x0][0x3a0] ;  /* 0x0000e800ff0c7b82 */ /* 0x000e620000000a00 */
[----:B---3--:R-:W-:-:S05]  /*00e0*/  IMAD.WIDE.U32 R6, R15, 0x4, R6 ;  /* 0x000000040f067825 */ /* 0x008fca00078e0006 */
[----:B------:R-:W-:Y:S02]  /*00f0*/  STG.E desc[UR4][R6.64], R17 ;  /* 0x0000001106007986 */ /* 0x000fe4000c101904 */
[----:B------:R-:W2:Y:S01]  /*0100*/  LDC.64 R2, c[0x0][0x3a8] ;  /* 0x0000ea00ff027b82 */ /* 0x000ea20000000a00 */
[----:B----4-:R-:W-:-:S05]  /*0110*/  IMAD.WIDE.U32 R8, R15, 0x4, R8 ;  /* 0x000000040f087825 */ /* 0x010fca00078e0008 */
[----:B------:R-:W-:Y:S01]  /*0120*/  STG.E desc[UR4][R8.64], RZ ;  /* 0x000000ff08007986 */ /* 0x000fe2000c101904 */
[----:B0-----:R-:W-:-:S05]  /*0130*/  IMAD.WIDE.U32 R10, R15, 0x4, R10 ;  /* 0x000000040f0a7825 */ /* 0x001fca00078e000a */
[----:B------:R-:W-:Y:S01]  /*0140*/  STG.E desc[UR4][R10.64], RZ ;  /* 0x000000ff0a007986 */ /* 0x000fe2000c101904 */
[----:B-1----:R-:W-:-:S05]  /*0150*/  IMAD.WIDE.U32 R12, R15, 0x4, R12 ;  /* 0x000000040f0c7825 */ /* 0x002fca00078e000c */
[----:B------:R-:W-:Y:S01]  /*0160*/  STG.E desc[UR4][R12.64], RZ ;  /* 0x000000ff0c007986 */ /* 0x000fe2000c101904 */
[----:B--2---:R-:W-:-:S05]  /*0170*/  IMAD.WIDE.U32 R2, R15, 0x4, R2 ;  /* 0x000000040f027825 */ /* 0x004fca00078e0002 */
[----:B------:R-:W-:Y:S01]  /*0180*/  STG.E desc[UR4][R2.64], RZ ;  /* 0x000000ff02007986 */ /* 0x000fe2000c101904 */
[----:B------:R-:W-:Y:S05]  /*0190*/  EXIT ;  /* 0x000000000000794d */ /* 0x000fea0003800000 */
.L_x_4:
        /* <DEDUP_REMOVED lines=14> */
.L_x_9:


//--------------------- .nv.shared.reserved.0     --------------------------
	.section	.nv.shared.reserved.0,"aw",@nobits
	.weak		__nv_reservedSMEM_offset_0_alias
	.size		__nv_reservedSMEM_offset_0_alias, 0, 64
	.other		__nv_reservedSMEM_offset_0_alias,@"STO_CUDA_RESERVED_SHARED STV_DEFAULT"
__nv_reservedSMEM_offset_0_alias:
	.zero		0
	.zero		64


//--------------------- .nv.constant0._Z7mod_arrPjS_S_S_S_ --------------------------
	.section	.nv.constant0._Z7mod_arrPjS_S_S_S_,"a",@progbits
	.sectionflags	@""
	.align	4
.nv.constant0._Z7mod_arrPjS_S_S_S_:
	.zero		936


//--------------------- .nv.constant0._Z7mul_arrPjS_S_S_S_ --------------------------
	.section	.nv.constant0._Z7mul_arrPjS_S_S_S_,"a",@progbits
	.sectionflags	@""
	.align	4
.nv.constant0._Z7mul_arrPjS_S_S_S_:
	.zero		936


//--------------------- .nv.constant0._Z7sub_arrPjS_PiS_S_ --------------------------
	.section	.nv.constant0._Z7sub_arrPjS_PiS_S_,"a",@progbits
	.sectionflags	@""
	.align	4
.nv.constant0._Z7sub_arrPjS_PiS_S_:
	.zero		936


//--------------------- .nv.constant0._Z7add_arrPjS_S_S_S_ --------------------------
	.section	.nv.constant0._Z7add_arrPjS_S_S_S_,"a",@progbits
	.sectionflags	@""
	.align	4
.nv.constant0._Z7add_arrPjS_S_S_S_:
	.zero		936


//--------------------- .nv.constant0._Z4initPjS_S_PiS_S_ --------------------------
	.section	.nv.constant0._Z4initPjS_S_PiS_S_,"a",@progbits
	.sectionflags	@""
	.align	4
.nv.constant0._Z4initPjS_S_PiS_S_:
	.zero		944


//--------------------- SYMBOLS --------------------------

	.type		.nv.reservedSmem.offset0,@object
	.size		.nv.reservedSmem.offset0,0x4
